//
// Generated by NVIDIA NVVM Compiler
//
// Compiler Build ID: CL-36424714
// Cuda compilation tools, release 13.0, V13.0.88
// Based on NVVM 20.0.0
//

.version 9.0
.target sm_100
.address_size 64

	// .globl	_Z15matrixMul_naivePfS_S_ii
// _ZZ15matrixMul_shmemPfS_S_iiE4ds_M has been demoted
// _ZZ15matrixMul_shmemPfS_S_iiE4ds_N has been demoted

.visible .entry _Z15matrixMul_naivePfS_S_ii(
	.param .u64 .ptr .align 1 _Z15matrixMul_naivePfS_S_ii_param_0,
	.param .u64 .ptr .align 1 _Z15matrixMul_naivePfS_S_ii_param_1,
	.param .u64 .ptr .align 1 _Z15matrixMul_naivePfS_S_ii_param_2,
	.param .u32 _Z15matrixMul_naivePfS_S_ii_param_3,
	.param .u32 _Z15matrixMul_naivePfS_S_ii_param_4
)
{
	.reg .pred 	%p<12>;
	.reg .b32 	%r<40>;
	.reg .b32 	%f<67>;
	.reg .b64 	%rd<53>;

	ld.param.u64 	%rd6, [_Z15matrixMul_naivePfS_S_ii_param_0];
	ld.param.u64 	%rd7, [_Z15matrixMul_naivePfS_S_ii_param_1];
	ld.param.u64 	%rd8, [_Z15matrixMul_naivePfS_S_ii_param_2];
	ld.param.u32 	%r18, [_Z15matrixMul_naivePfS_S_ii_param_3];
	ld.param.u32 	%r19, [_Z15matrixMul_naivePfS_S_ii_param_4];
	cvta.to.global.u64 	%rd1, %rd8;
	cvta.to.global.u64 	%rd2, %rd7;
	mov.u32 	%r20, %ctaid.y;
	mov.u32 	%r21, %ntid.y;
	mov.u32 	%r22, %tid.y;
	mad.lo.s32 	%r1, %r20, %r21, %r22;
	mov.u32 	%r23, %ctaid.x;
	mov.u32 	%r24, %ntid.x;
	mov.u32 	%r25, %tid.x;
	mad.lo.s32 	%r2, %r23, %r24, %r25;
	setp.ge.s32 	%p1, %r1, %r18;
	setp.ge.s32 	%p2, %r2, %r19;
	or.pred  	%p3, %p1, %p2;
	@%p3 bra 	$L__BB0_13;
	mul.lo.s32 	%r3, %r18, %r1;
	and.b32  	%r4, %r18, 7;
	setp.lt.u32 	%p4, %r18, 8;
	mov.f32 	%f66, 0f00000000;
	mov.b32 	%r38, 0;
	@%p4 bra 	$L__BB0_4;
	and.b32  	%r38, %r18, 2147483640;
	neg.s32 	%r36, %r38;
	shl.b32 	%r7, %r19, 3;
	mul.wide.u32 	%rd9, %r3, 4;
	add.s64 	%rd10, %rd9, %rd2;
	add.s64 	%rd52, %rd10, 16;
	mov.f32 	%f66, 0f00000000;
	mul.wide.s32 	%rd13, %r19, 4;
	mov.u32 	%r35, %r2;
$L__BB0_3:
	.pragma "nounroll";
	ld.global.f32 	%f16, [%rd52+-16];
	mul.wide.s32 	%rd11, %r35, 4;
	add.s64 	%rd12, %rd1, %rd11;
	ld.global.f32 	%f17, [%rd12];
	fma.rn.f32 	%f18, %f16, %f17, %f66;
	ld.global.f32 	%f19, [%rd52+-12];
	add.s64 	%rd14, %rd12, %rd13;
	ld.global.f32 	%f20, [%rd14];
	fma.rn.f32 	%f21, %f19, %f20, %f18;
	ld.global.f32 	%f22, [%rd52+-8];
	add.s64 	%rd15, %rd14, %rd13;
	ld.global.f32 	%f23, [%rd15];
	fma.rn.f32 	%f24, %f22, %f23, %f21;
	ld.global.f32 	%f25, [%rd52+-4];
	add.s64 	%rd16, %rd15, %rd13;
	ld.global.f32 	%f26, [%rd16];
	fma.rn.f32 	%f27, %f25, %f26, %f24;
	ld.global.f32 	%f28, [%rd52];
	add.s64 	%rd17, %rd16, %rd13;
	ld.global.f32 	%f29, [%rd17];
	fma.rn.f32 	%f30, %f28, %f29, %f27;
	ld.global.f32 	%f31, [%rd52+4];
	add.s64 	%rd18, %rd17, %rd13;
	ld.global.f32 	%f32, [%rd18];
	fma.rn.f32 	%f33, %f31, %f32, %f30;
	ld.global.f32 	%f34, [%rd52+8];
	add.s64 	%rd19, %rd18, %rd13;
	ld.global.f32 	%f35, [%rd19];
	fma.rn.f32 	%f36, %f34, %f35, %f33;
	ld.global.f32 	%f37, [%rd52+12];
	add.s64 	%rd20, %rd19, %rd13;
	ld.global.f32 	%f38, [%rd20];
	fma.rn.f32 	%f66, %f37, %f38, %f36;
	add.s32 	%r36, %r36, 8;
	add.s32 	%r35, %r35, %r7;
	add.s64 	%rd52, %rd52, 32;
	setp.ne.s32 	%p5, %r36, 0;
	@%p5 bra 	$L__BB0_3;
$L__BB0_4:
	setp.eq.s32 	%p6, %r4, 0;
	@%p6 bra 	$L__BB0_12;
	and.b32  	%r13, %r18, 3;
	setp.lt.u32 	%p7, %r4, 4;
	@%p7 bra 	$L__BB0_7;
	add.s32 	%r27, %r38, %r3;
	mul.wide.u32 	%rd21, %r27, 4;
	add.s64 	%rd22, %rd2, %rd21;
	ld.global.f32 	%f40, [%rd22];
	mad.lo.s32 	%r28, %r38, %r19, %r2;
	mul.wide.s32 	%rd23, %r28, 4;
	add.s64 	%rd24, %rd1, %rd23;
	ld.global.f32 	%f41, [%rd24];
	fma.rn.f32 	%f42, %f40, %f41, %f66;
	cvt.u64.u32 	%rd25, %r3;
	cvt.u64.u32 	%rd26, %r38;
	add.s64 	%rd27, %rd26, %rd25;
	shl.b64 	%rd28, %rd27, 2;
	add.s64 	%rd29, %rd2, %rd28;
	ld.global.f32 	%f43, [%rd29+4];
	mul.wide.s32 	%rd30, %r19, 4;
	add.s64 	%rd31, %rd24, %rd30;
	ld.global.f32 	%f44, [%rd31];
	fma.rn.f32 	%f45, %f43, %f44, %f42;
	ld.global.f32 	%f46, [%rd29+8];
	add.s64 	%rd32, %rd31, %rd30;
	ld.global.f32 	%f47, [%rd32];
	fma.rn.f32 	%f48, %f46, %f47, %f45;
	ld.global.f32 	%f49, [%rd29+12];
	add.s64 	%rd33, %rd32, %rd30;
	ld.global.f32 	%f50, [%rd33];
	fma.rn.f32 	%f66, %f49, %f50, %f48;
	add.s32 	%r38, %r38, 4;
$L__BB0_7:
	setp.eq.s32 	%p8, %r13, 0;
	@%p8 bra 	$L__BB0_12;
	setp.eq.s32 	%p9, %r13, 1;
	@%p9 bra 	$L__BB0_10;
	add.s32 	%r29, %r38, %r3;
	mul.wide.u32 	%rd34, %r29, 4;
	add.s64 	%rd35, %rd2, %rd34;
	ld.global.f32 	%f52, [%rd35];
	mad.lo.s32 	%r30, %r38, %r19, %r2;
	mul.wide.s32 	%rd36, %r30, 4;
	add.s64 	%rd37, %rd1, %rd36;
	ld.global.f32 	%f53, [%rd37];
	fma.rn.f32 	%f54, %f52, %f53, %f66;
	cvt.u64.u32 	%rd38, %r3;
	cvt.u64.u32 	%rd39, %r38;
	add.s64 	%rd40, %rd39, %rd38;
	shl.b64 	%rd41, %rd40, 2;
	add.s64 	%rd42, %rd2, %rd41;
	ld.global.f32 	%f55, [%rd42+4];
	mul.wide.s32 	%rd43, %r19, 4;
	add.s64 	%rd44, %rd37, %rd43;
	ld.global.f32 	%f56, [%rd44];
	fma.rn.f32 	%f66, %f55, %f56, %f54;
	add.s32 	%r38, %r38, 2;
$L__BB0_10:
	and.b32  	%r31, %r18, 1;
	setp.eq.b32 	%p10, %r31, 1;
	not.pred 	%p11, %p10;
	@%p11 bra 	$L__BB0_12;
	add.s32 	%r32, %r38, %r3;
	mul.wide.u32 	%rd45, %r32, 4;
	add.s64 	%rd46, %rd2, %rd45;
	ld.global.f32 	%f57, [%rd46];
	mad.lo.s32 	%r33, %r38, %r19, %r2;
	mul.wide.s32 	%rd47, %r33, 4;
	add.s64 	%rd48, %rd1, %rd47;
	ld.global.f32 	%f58, [%rd48];
	fma.rn.f32 	%f66, %f57, %f58, %f66;
$L__BB0_12:
	mad.lo.s32 	%r34, %r19, %r1, %r2;
	cvta.to.global.u64 	%rd49, %rd6;
	mul.wide.s32 	%rd50, %r34, 4;
	add.s64 	%rd51, %rd49, %rd50;
	st.global.f32 	[%rd51], %f66;
$L__BB0_13:
	ret;

}
	// .globl	_Z15matrixMul_shmemPfS_S_ii
.visible .entry _Z15matrixMul_shmemPfS_S_ii(
	.param .u64 .ptr .align 1 _Z15matrixMul_shmemPfS_S_ii_param_0,
	.param .u64 .ptr .align 1 _Z15matrixMul_shmemPfS_S_ii_param_1,
	.param .u64 .ptr .align 1 _Z15matrixMul_shmemPfS_S_ii_param_2,
	.param .u32 _Z15matrixMul_shmemPfS_S_ii_param_3,
	.param .u32 _Z15matrixMul_shmemPfS_S_ii_param_4
)
{
	.reg .pred 	%p<6>;
	.reg .b32 	%r<34>;
	.reg .b32 	%f<105>;
	.reg .b64 	%rd<13>;
	// demoted variable
	.shared .align 4 .b8 _ZZ15matrixMul_shmemPfS_S_iiE4ds_M[4096];
	// demoted variable
	.shared .align 4 .b8 _ZZ15matrixMul_shmemPfS_S_iiE4ds_N[4096];
	ld.param.u64 	%rd3, [_Z15matrixMul_shmemPfS_S_ii_param_0];
	ld.param.u64 	%rd4, [_Z15matrixMul_shmemPfS_S_ii_param_1];
	ld.param.u64 	%rd5, [_Z15matrixMul_shmemPfS_S_ii_param_2];
	ld.param.u32 	%r19, [_Z15matrixMul_shmemPfS_S_ii_param_3];
	ld.param.u32 	%r20, [_Z15matrixMul_shmemPfS_S_ii_param_4];
	mov.u32 	%r21, %ctaid.y;
	mov.u32 	%r22, %ntid.y;
	mov.u32 	%r1, %tid.y;
	mad.lo.s32 	%r2, %r21, %r22, %r1;
	mov.u32 	%r23, %ctaid.x;
	mov.u32 	%r24, %ntid.x;
	mov.u32 	%r3, %tid.x;
	mad.lo.s32 	%r4, %r23, %r24, %r3;
	setp.ge.s32 	%p1, %r2, %r19;
	setp.ge.s32 	%p2, %r4, %r20;
	or.pred  	%p3, %p1, %p2;
	@%p3 bra 	$L__BB1_5;
	setp.lt.u32 	%p4, %r19, 32;
	mov.f32 	%f104, 0f00000000;
	@%p4 bra 	$L__BB1_4;
	shl.b32 	%r25, %r1, 7;
	mov.u32 	%r26, _ZZ15matrixMul_shmemPfS_S_iiE4ds_M;
	add.s32 	%r5, %r26, %r25;
	shl.b32 	%r27, %r3, 2;
	add.s32 	%r6, %r5, %r27;
	mov.u32 	%r28, _ZZ15matrixMul_shmemPfS_S_iiE4ds_N;
	add.s32 	%r8, %r28, %r27;
	add.s32 	%r7, %r8, %r25;
	shr.u32 	%r29, %r19, 5;
	neg.s32 	%r33, %r29;
	mad.lo.s32 	%r32, %r19, %r2, %r3;
	mad.lo.s32 	%r31, %r1, %r20, %r4;
	shl.b32 	%r12, %r20, 5;
	cvta.to.global.u64 	%rd1, %rd4;
	cvta.to.global.u64 	%rd2, %rd5;
	mov.f32 	%f104, 0f00000000;
$L__BB1_3:
	mul.wide.u32 	%rd6, %r32, 4;
	add.s64 	%rd7, %rd1, %rd6;
	ld.global.f32 	%f6, [%rd7];
	st.shared.f32 	[%r6], %f6;
	mul.wide.u32 	%rd8, %r31, 4;
	add.s64 	%rd9, %rd2, %rd8;
	ld.global.f32 	%f7, [%rd9];
	st.shared.f32 	[%r7], %f7;
	bar.sync 	0;
	ld.shared.f32 	%f8, [%r5];
	ld.shared.f32 	%f9, [%r8];
	fma.rn.f32 	%f10, %f8, %f9, %f104;
	ld.shared.f32 	%f11, [%r5+4];
	ld.shared.f32 	%f12, [%r8+128];
	fma.rn.f32 	%f13, %f11, %f12, %f10;
	ld.shared.f32 	%f14, [%r5+8];
	ld.shared.f32 	%f15, [%r8+256];
	fma.rn.f32 	%f16, %f14, %f15, %f13;
	ld.shared.f32 	%f17, [%r5+12];
	ld.shared.f32 	%f18, [%r8+384];
	fma.rn.f32 	%f19, %f17, %f18, %f16;
	ld.shared.f32 	%f20, [%r5+16];
	ld.shared.f32 	%f21, [%r8+512];
	fma.rn.f32 	%f22, %f20, %f21, %f19;
	ld.shared.f32 	%f23, [%r5+20];
	ld.shared.f32 	%f24, [%r8+640];
	fma.rn.f32 	%f25, %f23, %f24, %f22;
	ld.shared.f32 	%f26, [%r5+24];
	ld.shared.f32 	%f27, [%r8+768];
	fma.rn.f32 	%f28, %f26, %f27, %f25;
	ld.shared.f32 	%f29, [%r5+28];
	ld.shared.f32 	%f30, [%r8+896];
	fma.rn.f32 	%f31, %f29, %f30, %f28;
	ld.shared.f32 	%f32, [%r5+32];
	ld.shared.f32 	%f33, [%r8+1024];
	fma.rn.f32 	%f34, %f32, %f33, %f31;
	ld.shared.f32 	%f35, [%r5+36];
	ld.shared.f32 	%f36, [%r8+1152];
	fma.rn.f32 	%f37, %f35, %f36, %f34;
	ld.shared.f32 	%f38, [%r5+40];
	ld.shared.f32 	%f39, [%r8+1280];
	fma.rn.f32 	%f40, %f38, %f39, %f37;
	ld.shared.f32 	%f41, [%r5+44];
	ld.shared.f32 	%f42, [%r8+1408];
	fma.rn.f32 	%f43, %f41, %f42, %f40;
	ld.shared.f32 	%f44, [%r5+48];
	ld.shared.f32 	%f45, [%r8+1536];
	fma.rn.f32 	%f46, %f44, %f45, %f43;
	ld.shared.f32 	%f47, [%r5+52];
	ld.shared.f32 	%f48, [%r8+1664];
	fma.rn.f32 	%f49, %f47, %f48, %f46;
	ld.shared.f32 	%f50, [%r5+56];
	ld.shared.f32 	%f51, [%r8+1792];
	fma.rn.f32 	%f52, %f50, %f51, %f49;
	ld.shared.f32 	%f53, [%r5+60];
	ld.shared.f32 	%f54, [%r8+1920];
	fma.rn.f32 	%f55, %f53, %f54, %f52;
	ld.shared.f32 	%f56, [%r5+64];
	ld.shared.f32 	%f57, [%r8+2048];
	fma.rn.f32 	%f58, %f56, %f57, %f55;
	ld.shared.f32 	%f59, [%r5+68];
	ld.shared.f32 	%f60, [%r8+2176];
	fma.rn.f32 	%f61, %f59, %f60, %f58;
	ld.shared.f32 	%f62, [%r5+72];
	ld.shared.f32 	%f63, [%r8+2304];
	fma.rn.f32 	%f64, %f62, %f63, %f61;
	ld.shared.f32 	%f65, [%r5+76];
	ld.shared.f32 	%f66, [%r8+2432];
	fma.rn.f32 	%f67, %f65, %f66, %f64;
	ld.shared.f32 	%f68, [%r5+80];
	ld.shared.f32 	%f69, [%r8+2560];
	fma.rn.f32 	%f70, %f68, %f69, %f67;
	ld.shared.f32 	%f71, [%r5+84];
	ld.shared.f32 	%f72, [%r8+2688];
	fma.rn.f32 	%f73, %f71, %f72, %f70;
	ld.shared.f32 	%f74, [%r5+88];
	ld.shared.f32 	%f75, [%r8+2816];
	fma.rn.f32 	%f76, %f74, %f75, %f73;
	ld.shared.f32 	%f77, [%r5+92];
	ld.shared.f32 	%f78, [%r8+2944];
	fma.rn.f32 	%f79, %f77, %f78, %f76;
	ld.shared.f32 	%f80, [%r5+96];
	ld.shared.f32 	%f81, [%r8+3072];
	fma.rn.f32 	%f82, %f80, %f81, %f79;
	ld.shared.f32 	%f83, [%r5+100];
	ld.shared.f32 	%f84, [%r8+3200];
	fma.rn.f32 	%f85, %f83, %f84, %f82;
	ld.shared.f32 	%f86, [%r5+104];
	ld.shared.f32 	%f87, [%r8+3328];
	fma.rn.f32 	%f88, %f86, %f87, %f85;
	ld.shared.f32 	%f89, [%r5+108];
	ld.shared.f32 	%f90, [%r8+3456];
	fma.rn.f32 	%f91, %f89, %f90, %f88;
	ld.shared.f32 	%f92, [%r5+112];
	ld.shared.f32 	%f93, [%r8+3584];
	fma.rn.f32 	%f94, %f92, %f93, %f91;
	ld.shared.f32 	%f95, [%r5+116];
	ld.shared.f32 	%f96, [%r8+3712];
	fma.rn.f32 	%f97, %f95, %f96, %f94;
	ld.shared.f32 	%f98, [%r5+120];
	ld.shared.f32 	%f99, [%r8+3840];
	fma.rn.f32 	%f100, %f98, %f99, %f97;
	ld.shared.f32 	%f101, [%r5+124];
	ld.shared.f32 	%f102, [%r8+3968];
	fma.rn.f32 	%f104, %f101, %f102, %f100;
	bar.sync 	0;
	add.s32 	%r33, %r33, 1;
	setp.ne.s32 	%p5, %r33, 0;
	add.s32 	%r32, %r32, 32;
	add.s32 	%r31, %r31, %r12;
	@%p5 bra 	$L__BB1_3;
$L__BB1_4:
	mad.lo.s32 	%r30, %r20, %r2, %r4;
	cvta.to.global.u64 	%rd10, %rd3;
	mul.wide.s32 	%rd11, %r30, 4;
	add.s64 	%rd12, %rd10, %rd11;
	st.global.f32 	[%rd12], %f104;
$L__BB1_5:
	ret;

}


// ===== COMPILED SASS (sm_100) =====

	.target	sm_100

	.elftype	@"ET_EXEC"


//--------------------- .note.nv.tkinfo           --------------------------
	.section	.note.nv.tkinfo,"",@"SHT_NOTE"
	.sectionflags	@"SHF_NOTE_NV_TKINFO"
	.tkinfo
        /*0018*/ 	.word	0x00000002
        /*0030*/ 	.string	""
        /*0030*/ 	.string	"ptxas"
        /*0030*/ 	.string	"Cuda compilation tools, release 13.0, V13.0.88"
        /*0030*/ 	.string	"Build cuda_13.0.r13.0/compiler.36424714_0"
        /*0030*/ 	.string	"-arch sm_100 -m 64 "



//--------------------- .note.nv.cuinfo           --------------------------
	.section	.note.nv.cuinfo,"",@"SHT_NOTE"
	.sectionflags	@"SHF_NOTE_NV_CUINFO"
        /*0018*/ 	.short	0x0002
        /*001a*/ 	.short	0x0064
        /*001c*/ 	.short	0x0082
	.zero		2


//--------------------- .nv.info                  --------------------------
	.section	.nv.info,"",@"SHT_CUDA_INFO"
	.align	4


	//----- nvinfo : EIATTR_REGCOUNT
	.align		4
        /*0000*/ 	.byte	0x04, 0x2f
        /*0002*/ 	.short	(.L_1 - .L_0)
	.align		4
.L_0:
        /*0004*/ 	.word	index@(_Z15matrixMul_naivePfS_S_ii)
        /*0008*/ 	.word	0x00000020


	//----- nvinfo : EIATTR_FRAME_SIZE
	.align		4
.L_1:
        /*000c*/ 	.byte	0x04, 0x11
        /*000e*/ 	.short	(.L_3 - .L_2)
	.align		4
.L_2:
        /*0010*/ 	.word	index@(_Z15matrixMul_naivePfS_S_ii)
        /*0014*/ 	.word	0x00000000


	//----- nvinfo : EIATTR_REGCOUNT
	.align		4
.L_3:
        /*0018*/ 	.byte	0x04, 0x2f
        /*001a*/ 	.short	(.L_5 - .L_4)
	.align		4
.L_4:
        /*001c*/ 	.word	index@(_Z15matrixMul_shmemPfS_S_ii)
        /*0020*/ 	.word	0x00000020


	//----- nvinfo : EIATTR_FRAME_SIZE
	.align		4
.L_5:
        /*0024*/ 	.byte	0x04, 0x11
        /*0026*/ 	.short	(.L_7 - .L_6)
	.align		4
.L_6:
        /*0028*/ 	.word	index@(_Z15matrixMul_shmemPfS_S_ii)
        /*002c*/ 	.word	0x00000000


	//----- nvinfo : EIATTR_MIN_STACK_SIZE
	.align		4
.L_7:
        /*0030*/ 	.byte	0x04, 0x12
        /*0032*/ 	.short	(.L_9 - .L_8)
	.align		4
.L_8:
        /*0034*/ 	.word	index@(_Z15matrixMul_shmemPfS_S_ii)
        /*0038*/ 	.word	0x00000000


	//----- nvinfo : EIATTR_MIN_STACK_SIZE
	.align		4
.L_9:
        /*003c*/ 	.byte	0x04, 0x12
        /*003e*/ 	.short	(.L_11 - .L_10)
	.align		4
.L_10:
        /*0040*/ 	.word	index@(_Z15matrixMul_naivePfS_S_ii)
        /*0044*/ 	.word	0x00000000
.L_11:


//--------------------- .nv.compat                --------------------------
	.section	.nv.compat,"",@"SHT_CUDA_COMPAT_INFO"
	.align	4
        /*0000*/ 	.byte	0x02, 0x09, 0x00, 0x00, 0x02, 0x02, 0x01, 0x00, 0x02, 0x05, 0x05, 0x00, 0x03, 0x07, 0x01, 0x01
        /*0010*/ 	.byte	0x02, 0x03, 0x00, 0x00, 0x02, 0x06, 0x01, 0x00, 0x04, 0x0b, 0x08, 0x00, 0x09, 0x00, 0x00, 0x00
        /*0020*/ 	.byte	0x00, 0x00, 0x00, 0x00


//--------------------- .nv.info._Z15matrixMul_shmemPfS_S_ii --------------------------
	.section	.nv.info._Z15matrixMul_shmemPfS_S_ii,"",@"SHT_CUDA_INFO"
	.sectionflags	@""
	.align	4


	//----- nvinfo : EIATTR_CUDA_API_VERSION
	.align		4
        /*0000*/ 	.byte	0x04, 0x37
        /*0002*/ 	.short	(.L_13 - .L_12)
.L_12:
        /*0004*/ 	.word	0x00000082


	//----- nvinfo : EIATTR_KPARAM_INFO
	.align		4
.L_13:
        /*0008*/ 	.byte	0x04, 0x17
        /*000a*/ 	.short	(.L_15 - .L_14)
.L_14:
        /*000c*/ 	.word	0x00000000
        /*0010*/ 	.short	0x0004
        /*0012*/ 	.short	0x001c
        /*0014*/ 	.byte	0x00, 0xf0, 0x11, 0x00


	//----- nvinfo : EIATTR_KPARAM_INFO
	.align		4
.L_15:
        /*0018*/ 	.byte	0x04, 0x17
        /*001a*/ 	.short	(.L_17 - .L_16)
.L_16:
        /*001c*/ 	.word	0x00000000
        /*0020*/ 	.short	0x0003
        /*0022*/ 	.short	0x0018
        /*0024*/ 	.byte	0x00, 0xf0, 0x11, 0x00


	//----- nvinfo : EIATTR_KPARAM_INFO
	.align		4
.L_17:
        /*0028*/ 	.byte	0x04, 0x17
        /*002a*/ 	.short	(.L_19 - .L_18)
.L_18:
        /*002c*/ 	.word	0x00000000
        /*0030*/ 	.short	0x0002
        /*0032*/ 	.short	0x0010
        /*0034*/ 	.byte	0x00, 0xf5, 0x21, 0x00


	//----- nvinfo : EIATTR_KPARAM_INFO
	.align		4
.L_19:
        /*0038*/ 	.byte	0x04, 0x17
        /*003a*/ 	.short	(.L_21 - .L_20)
.L_20:
        /*003c*/ 	.word	0x00000000
        /*0040*/ 	.short	0x0001
        /*0042*/ 	.short	0x0008
        /*0044*/ 	.byte	0x00, 0xf5, 0x21, 0x00


	//----- nvinfo : EIATTR_KPARAM_INFO
	.align		4
.L_21:
        /*0048*/ 	.byte	0x04, 0x17
        /*004a*/ 	.short	(.L_23 - .L_22)
.L_22:
        /*004c*/ 	.word	0x00000000
        /*0050*/ 	.short	0x0000
        /*0052*/ 	.short	0x0000
        /*0054*/ 	.byte	0x00, 0xf5, 0x21, 0x00


	//----- nvinfo : EIATTR_SPARSE_MMA_MASK
	.align		4
.L_23:
        /*0058*/ 	.byte	0x03, 0x50
        /*005a*/ 	.short	0x0000


	//----- nvinfo : EIATTR_MAXREG_COUNT
	.align		4
        /*005c*/ 	.byte	0x03, 0x1b
        /*005e*/ 	.short	0x00ff


	//----- nvinfo : EIATTR_NUM_BARRIERS
	.align		4
        /*0060*/ 	.byte	0x02, 0x4c
        /*0062*/ 	.byte	0x01
	.zero		1


	//----- nvinfo : EIATTR_MERCURY_ISA_VERSION
	.align		4
        /*0064*/ 	.byte	0x03, 0x5f
        /*0066*/ 	.short	0x0101


	//----- nvinfo : EIATTR_VRC_CTA_INIT_COUNT
	.align		4
        /*0068*/ 	.byte	0x02, 0x4a
	.zero		1
	.zero		1


	//----- nvinfo : EIATTR_EXIT_INSTR_OFFSETS
	.align		4
        /*006c*/ 	.byte	0x04, 0x1c
        /*006e*/ 	.short	(.L_25 - .L_24)


	//   ....[0]....
.L_24:
        /*0070*/ 	.word	0x000000c0


	//   ....[1]....
        /*0074*/ 	.word	0x000007a0


	//----- nvinfo : EIATTR_CBANK_PARAM_SIZE
	.align		4
.L_25:
        /*0078*/ 	.byte	0x03, 0x19
        /*007a*/ 	.short	0x0020


	//----- nvinfo : EIATTR_PARAM_CBANK
	.align		4
        /*007c*/ 	.byte	0x04, 0x0a
        /*007e*/ 	.short	(.L_27 - .L_26)
	.align		4
.L_26:
        /*0080*/ 	.word	index@(.nv.constant0._Z15matrixMul_shmemPfS_S_ii)
        /*0084*/ 	.short	0x0380
        /*0086*/ 	.short	0x0020


	//----- nvinfo : EIATTR_SW_WAR
	.align		4
.L_27:
        /*0088*/ 	.byte	0x04, 0x36
        /*008a*/ 	.short	(.L_29 - .L_28)
.L_28:
        /*008c*/ 	.word	0x00000008
.L_29:


//--------------------- .nv.info._Z15matrixMul_naivePfS_S_ii --------------------------
	.section	.nv.info._Z15matrixMul_naivePfS_S_ii,"",@"SHT_CUDA_INFO"
	.sectionflags	@""
	.align	4


	//----- nvinfo : EIATTR_CUDA_API_VERSION
	.align		4
        /*0000*/ 	.byte	0x04, 0x37
        /*0002*/ 	.short	(.L_31 - .L_30)
.L_30:
        /*0004*/ 	.word	0x00000082


	//----- nvinfo : EIATTR_KPARAM_INFO
	.align		4
.L_31:
        /*0008*/ 	.byte	0x04, 0x17
        /*000a*/ 	.short	(.L_33 - .L_32)
.L_32:
        /*000c*/ 	.word	0x00000000
        /*0010*/ 	.short	0x0004
        /*0012*/ 	.short	0x001c
        /*0014*/ 	.byte	0x00, 0xf0, 0x11, 0x00


	//----- nvinfo : EIATTR_KPARAM_INFO
	.align		4
.L_33:
        /*0018*/ 	.byte	0x04, 0x17
        /*001a*/ 	.short	(.L_35 - .L_34)
.L_34:
        /*001c*/ 	.word	0x00000000
        /*0020*/ 	.short	0x0003
        /*0022*/ 	.short	0x0018
        /*0024*/ 	.byte	0x00, 0xf0, 0x11, 0x00


	//----- nvinfo : EIATTR_KPARAM_INFO
	.align		4
.L_35:
        /*0028*/ 	.byte	0x04, 0x17
        /*002a*/ 	.short	(.L_37 - .L_36)
.L_36:
        /*002c*/ 	.word	0x00000000
        /*0030*/ 	.short	0x0002
        /*0032*/ 	.short	0x0010
        /*0034*/ 	.byte	0x00, 0xf5, 0x21, 0x00


	//----- nvinfo : EIATTR_KPARAM_INFO
	.align		4
.L_37:
        /*0038*/ 	.byte	0x04, 0x17
        /*003a*/ 	.short	(.L_39 - .L_38)
.L_38:
        /*003c*/ 	.word	0x00000000
        /*0040*/ 	.short	0x0001
        /*0042*/ 	.short	0x0008
        /*0044*/ 	.byte	0x00, 0xf5, 0x21, 0x00


	//----- nvinfo : EIATTR_KPARAM_INFO
	.align		4
.L_39:
        /*0048*/ 	.byte	0x04, 0x17
        /*004a*/ 	.short	(.L_41 - .L_40)
.L_40:
        /*004c*/ 	.word	0x00000000
        /*0050*/ 	.short	0x0000
        /*0052*/ 	.short	0x0000
        /*0054*/ 	.byte	0x00, 0xf5, 0x21, 0x00


	//----- nvinfo : EIATTR_SPARSE_MMA_MASK
	.align		4
.L_41:
        /*0058*/ 	.byte	0x03, 0x50
        /*005a*/ 	.short	0x0000


	//----- nvinfo : EIATTR_MAXREG_COUNT
	.align		4
        /*005c*/ 	.byte	0x03, 0x1b
        /*005e*/ 	.short	0x00ff


	//----- nvinfo : EIATTR_MERCURY_ISA_VERSION
	.align		4
        /*0060*/ 	.byte	0x03, 0x5f
        /*0062*/ 	.short	0x0101


	//----- nvinfo : EIATTR_VRC_CTA_INIT_COUNT
	.align		4
        /*0064*/ 	.byte	0x02, 0x4a
	.zero		1
	.zero		1


	//----- nvinfo : EIATTR_EXIT_INSTR_OFFSETS
	.align		4
        /*0068*/ 	.byte	0x04, 0x1c
        /*006a*/ 	.short	(.L_43 - .L_42)


	//   ....[0]....
.L_42:
        /*006c*/ 	.word	0x000000c0


	//   ....[1]....
        /*0070*/ 	.word	0x000008a0


	//----- nvinfo : EIATTR_CBANK_PARAM_SIZE
	.align		4
.L_43:
        /*0074*/ 	.byte	0x03, 0x19
        /*0076*/ 	.short	0x0020


	//----- nvinfo : EIATTR_PARAM_CBANK
	.align		4
        /*0078*/ 	.byte	0x04, 0x0a
        /*007a*/ 	.short	(.L_45 - .L_44)
	.align		4
.L_44:
        /*007c*/ 	.word	index@(.nv.constant0._Z15matrixMul_naivePfS_S_ii)
        /*0080*/ 	.short	0x0380
        /*0082*/ 	.short	0x0020


	//----- nvinfo : EIATTR_SW_WAR
	.align		4
.L_45:
        /*0084*/ 	.byte	0x04, 0x36
        /*0086*/ 	.short	(.L_47 - .L_46)
.L_46:
        /*0088*/ 	.word	0x00000008
.L_47:


//--------------------- .nv.callgraph             --------------------------
	.section	.nv.callgraph,"",@"SHT_CUDA_CALLGRAPH"
	.align	4
	.sectionentsize	8
	.align		4
        /*0000*/ 	.word	0x00000000
	.align		4
        /*0004*/ 	.word	0xffffffff
	.align		4
        /*0008*/ 	.word	0x00000000
	.align		4
        /*000c*/ 	.word	0xfffffffe
	.align		4
        /*0010*/ 	.word	0x00000000
	.align		4
        /*0014*/ 	.word	0xfffffffd
	.align		4
        /*0018*/ 	.word	0x00000000
	.align		4
        /*001c*/ 	.word	0xfffffffc


//--------------------- .text._Z15matrixMul_shmemPfS_S_ii --------------------------
	.section	.text._Z15matrixMul_shmemPfS_S_ii,"ax",@progbits
	.align	128
        .global         _Z15matrixMul_shmemPfS_S_ii
        .type           _Z15matrixMul_shmemPfS_S_ii,@function
        .size           _Z15matrixMul_shmemPfS_S_ii,(.L_x_8 - _Z15matrixMul_shmemPfS_S_ii)
        .other          _Z15matrixMul_shmemPfS_S_ii,@"STO_CUDA_ENTRY STV_DEFAULT"
_Z15matrixMul_shmemPfS_S_ii:
.text._Z15matrixMul_shmemPfS_S_ii:
[----:B------:R-:W-:Y:S01]  /*0000*/  LDC R1, c[0x0][0x37c] ;  /* 0x0000df00ff017b82 */ /* 0x000fe20000000800 */
[----:B------:R-:W0:Y:S07]  /*0010*/  S2R R9, SR_TID.X ;  /* 0x0000000000097919 */ /* 0x000e2e0000002100 */
[----:B------:R-:W1:Y:S01]  /*0020*/  LDC R3, c[0x0][0x364] ;  /* 0x0000d900ff037b82 */ /* 0x000e620000000800 */
[----:B------:R-:W1:Y:S07]  /*0030*/  S2R R8, SR_TID.Y ;  /* 0x0000000000087919 */ /* 0x000e6e0000002200 */
[----:B------:R-:W0:Y:S08]  /*0040*/  S2UR UR5, SR_CTAID.X ;  /* 0x00000000000579c3 */ /* 0x000e300000002500 */
[----:B------:R-:W0:Y:S08]  /*0050*/  LDC R2, c[0x0][0x360] ;  /* 0x0000d800ff027b82 */ /* 0x000e300000000800 */
[----:B------:R-:W1:Y:S08]  /*0060*/  S2UR UR4, SR_CTAID.Y ;  /* 0x00000000000479c3 */ /* 0x000e700000002600 */
[----:B------:R-:W2:Y:S01]  /*0070*/  LDC.64 R4, c[0x0][0x398] ;  /* 0x0000e600ff047b82 */ /* 0x000ea20000000a00 */
[----:B0-----:R-:W-:-:S02]  /*0080*/  IMAD R2, R2, UR5, R9 ;  /* 0x0000000502027c24 */ /* 0x001fc4000f8e0209 */
[----:B-1----:R-:W-:-:S03]  /*0090*/  IMAD R3, R3, UR4, R8 ;  /* 0x0000000403037c24 */ /* 0x002fc6000f8e0208 */
[----:B--2---:R-:W-:-:S04]  /*00a0*/  ISETP.GE.AND P0, PT, R2, R5, PT ;  /* 0x000000050200720c */ /* 0x004fc80003f06270 */
[----:B------:R-:W-:-:S13]  /*00b0*/  ISETP.GE.OR P0, PT, R3, R4, P0 ;  /* 0x000000040300720c */ /* 0x000fda0000706670 */
[----:B------:R-:W-:Y:S05]  /*00c0*/  @P0 EXIT ;  /* 0x000000000000094d */ /* 0x000fea0003800000 */
[----:B------:R-:W0:Y:S01]  /*00d0*/  LDC.64 R22, c[0x0][0x380] ;  /* 0x0000e000ff167b82 */ /* 0x000e220000000a00 */
[----:B------:R-:W-:Y:S01]  /*00e0*/  ISETP.GE.U32.AND P0, PT, R4, 0x20, PT ;  /* 0x000000200400780c */ /* 0x000fe20003f06070 */
[----:B------:R-:W-:Y:S01]  /*00f0*/  IMAD R7, R3, R5, R2 ;  /* 0x0000000503077224 */ /* 0x000fe200078e0202 */
[----:B------:R-:W1:Y:S01]  /*0100*/  LDCU.64 UR8, c[0x0][0x358] ;  /* 0x00006b00ff0877ac */ /* 0x000e620008000a00 */
[----:B------:R-:W-:Y:S02]  /*0110*/  HFMA2 R11, -RZ, RZ, 0, 0 ;  /* 0x00000000ff0b7431 */ /* 0x000fe400000001ff */
[----:B0-----:R-:W-:-:S08]  /*0120*/  IMAD.WIDE R22, R7, 0x4, R22 ;  /* 0x0000000407167825 */ /* 0x001fd000078e0216 */
[----:B-1----:R-:W-:Y:S05]  /*0130*/  @!P0 BRA `(.L_x_0) ;  /* 0x0000000400948947 */ /* 0x002fea0003800000 */
[----:B------:R-:W0:Y:S01]  /*0140*/  S2UR UR6, SR_CgaCtaId ;  /* 0x00000000000679c3 */ /* 0x000e220000008800 */
[----:B------:R-:W-:Y:S01]  /*0150*/  UMOV UR4, 0x400 ;  /* 0x0000040000047882 */ /* 0x000fe20000000000 */
[----:B------:R-:W-:Y:S01]  /*0160*/  IMAD R0, R3, R4, R9 ;  /* 0x0000000403007224 */ /* 0x000fe200078e0209 */
[----:B------:R-:W-:Y:S01]  /*0170*/  UIADD3 UR5, UPT, UPT, UR4, 0x1000, URZ ;  /* 0x0000100004057890 */ /* 0x000fe2000fffe0ff */
[----:B------:R-:W-:Y:S01]  /*0180*/  SHF.R.U32.HI R3, RZ, 0x5, R4 ;  /* 0x00000005ff037819 */ /* 0x000fe20000011604 */
[----:B------:R-:W-:Y:S01]  /*0190*/  IMAD R2, R8, R5, R2 ;  /* 0x0000000508027224 */ /* 0x000fe200078e0202 */
[----:B------:R-:W-:Y:S02]  /*01a0*/  MOV R11, RZ ;  /* 0x000000ff000b7202 */ /* 0x000fe40000000f00 */
[----:B------:R-:W1:Y:S01]  /*01b0*/  LDC.64 R20, c[0x0][0x388] ;  /* 0x0000e200ff147b82 */ /* 0x000e620000000a00 */
[----:B------:R-:W-:-:S07]  /*01c0*/  IADD3 R3, PT, PT, -R3, RZ, RZ ;  /* 0x000000ff03037210 */ /* 0x000fce0007ffe1ff */
[----:B------:R-:W2:Y:S01]  /*01d0*/  LDC.64 R18, c[0x0][0x390] ;  /* 0x0000e400ff127b82 */ /* 0x000ea20000000a00 */
[----:B0-----:R-:W-:Y:S02]  /*01e0*/  ULEA UR4, UR6, UR4, 0x18 ;  /* 0x0000000406047291 */ /* 0x001fe4000f8ec0ff */
[----:B------:R-:W-:-:S04]  /*01f0*/  ULEA UR5, UR6, UR5, 0x18 ;  /* 0x0000000506057291 */ /* 0x000fc8000f8ec0ff */
[C---:B------:R-:W-:Y:S02]  /*0200*/  LEA R16, R8.reuse, UR4, 0x7 ;  /* 0x0000000408107c11 */ /* 0x040fe4000f8e38ff */
[C---:B------:R-:W-:Y:S02]  /*0210*/  LEA R6, R9.reuse, UR5, 0x2 ;  /* 0x0000000509067c11 */ /* 0x040fe4000f8e10ff */
[----:B------:R-:W-:Y:S02]  /*0220*/  LEA R7, R9, R16, 0x2 ;  /* 0x0000001009077211 */ /* 0x000fe400078e10ff */
[----:B------:R-:W-:-:S07]  /*0230*/  LEA R4, R8, R6, 0x7 ;  /* 0x0000000608047211 */ /* 0x000fce00078e38ff */
.L_x_1:
[----:B-1----:R-:W-:-:S04]  /*0240*/  IMAD.WIDE.U32 R24, R0, 0x4, R20 ;  /* 0x0000000400187825 */ /* 0x002fc800078e0014 */
[----:B--2---:R-:W-:Y:S02]  /*0250*/  IMAD.WIDE.U32 R8, R2, 0x4, R18 ;  /* 0x0000000402087825 */ /* 0x004fe400078e0012 */
[----:B------:R-:W2:Y:S04]  /*0260*/  LDG.E R24, desc[UR8][R24.64] ;  /* 0x0000000818187981 */ /* 0x000ea8000c1e1900 */
[----:B------:R-:W3:Y:S01]  /*0270*/  LDG.E R27, desc[UR8][R8.64] ;  /* 0x00000008081b7981 */ /* 0x000ee2000c1e1900 */
[----:B------:R-:W-:Y:S02]  /*0280*/  IADD3 R3, PT, PT, R3, 0x1, RZ ;  /* 0x0000000103037810 */ /* 0x000fe40007ffe0ff */
[----:B------:R-:W-:Y:S02]  /*0290*/  IADD3 R0, PT, PT, R0, 0x20, RZ ;  /* 0x0000002000007810 */ /* 0x000fe40007ffe0ff */
[----:B------:R-:W-:-:S02]  /*02a0*/  ISETP.NE.AND P0, PT, R3, RZ, PT ;  /* 0x000000ff0300720c */ /* 0x000fc40003f05270 */
[----:B------:R-:W-:Y:S01]  /*02b0*/  LEA R2, R5, R2, 0x5 ;  /* 0x0000000205027211 */ /* 0x000fe200078e28ff */
[----:B--2---:R-:W-:Y:S04]  /*02c0*/  STS [R7], R24 ;  /* 0x0000001807007388 */ /* 0x004fe80000000800 */
[----:B---3--:R-:W-:Y:S01]  /*02d0*/  STS [R4], R27 ;  /* 0x0000001b04007388 */ /* 0x008fe20000000800 */
[----:B------:R-:W-:Y:S06]  /*02e0*/  BAR.SYNC.DEFER_BLOCKING 0x0 ;  /* 0x0000000000007b1d */ /* 0x000fec0000010000 */
[----:B------:R-:W-:Y:S04]  /*02f0*/  LDS R10, [R6] ;  /* 0x00000000060a7984 */ /* 0x000fe80000000800 */
[----:B------:R-:W0:Y:S04]  /*0300*/  LDS.128 R12, [R16] ;  /* 0x00000000100c7984 */ /* 0x000e280000000c00 */
[----:B------:R-:W1:Y:S04]  /*0310*/  LDS R29, [R6+0x80] ;  /* 0x00008000061d7984 */ /* 0x000e680000000800 */
[----:B------:R-:W2:Y:S04]  /*0320*/  LDS R17, [R6+0x100] ;  /* 0x0001000006117984 */ /* 0x000ea80000000800 */
[----:B------:R-:W3:Y:S04]  /*0330*/  LDS R28, [R6+0x180] ;  /* 0x00018000061c7984 */ /* 0x000ee80000000800 */
[----:B------:R-:W-:Y:S01]  /*0340*/  LDS R25, [R6+0x380] ;  /* 0x0003800006197984 */ /* 0x000fe20000000800 */
[----:B0-----:R-:W-:-:S03]  /*0350*/  FFMA R10, R12, R10, R11 ;  /* 0x0000000a0c0a7223 */ /* 0x001fc6000000000b */
[----:B------:R-:W-:Y:S01]  /*0360*/  LDS R12, [R6+0x280] ;  /* 0x00028000060c7984 */ /* 0x000fe20000000800 */
[----:B-1----:R-:W-:-:S03]  /*0370*/  FFMA R26, R29, R13, R10 ;  /* 0x0000000d1d1a7223 */ /* 0x002fc6000000000a */
[----:B------:R-:W-:Y:S01]  /*0380*/  LDS R13, [R6+0x200] ;  /* 0x00020000060d7984 */ /* 0x000fe20000000800 */
[----:B--2---:R-:W-:-:S03]  /*0390*/  FFMA R14, R17, R14, R26 ;  /* 0x0000000e110e7223 */ /* 0x004fc6000000001a */
[----:B------:R-:W0:Y:S01]  /*03a0*/  LDS.128 R8, [R16+0x10] ;  /* 0x0000100010087984 */ /* 0x000e220000000c00 */
[----:B---3--:R-:W-:-:S03]  /*03b0*/  FFMA R15, R28, R15, R14 ;  /* 0x0000000f1c0f7223 */ /* 0x008fc6000000000e */
[----:B------:R-:W1:Y:S01]  /*03c0*/  LDS R17, [R6+0x300] ;  /* 0x0003000006117984 */ /* 0x000e620000000800 */
[----:B0-----:R-:W-:-:S03]  /*03d0*/  FFMA R13, R8, R13, R15 ;  /* 0x0000000d080d7223 */ /* 0x001fc6000000000f */
[----:B------:R-:W-:Y:S01]  /*03e0*/  LDS R8, [R6+0x480] ;  /* 0x0004800006087984 */ /* 0x000fe20000000800 */
[----:B------:R-:W-:-:S03]  /*03f0*/  FFMA R24, R12, R9, R13 ;  /* 0x000000090c187223 */ /* 0x000fc6000000000d */
[----:B------:R-:W-:Y:S01]  /*0400*/  LDS R9, [R6+0x400] ;  /* 0x0004000006097984 */ /* 0x000fe20000000800 */
[----:B-1----:R-:W-:-:S03]  /*0410*/  FFMA R10, R17, R10, R24 ;  /* 0x0000000a110a7223 */ /* 0x002fc60000000018 */
[----:B------:R-:W0:Y:S01]  /*0420*/  LDS.128 R12, [R16+0x20] ;  /* 0x00002000100c7984 */ /* 0x000e220000000c00 */
[----:B------:R-:W-:-:S03]  /*0430*/  FFMA R11, R25, R11, R10 ;  /* 0x0000000b190b7223 */ /* 0x000fc6000000000a */
[----:B------:R-:W1:Y:S04]  /*0440*/  LDS R17, [R6+0x500] ;  /* 0x0005000006117984 */ /* 0x000e680000000800 */
[----:B------:R-:W2:Y:S01]  /*0450*/  LDS R25, [R6+0x580] ;  /* 0x0005800006197984 */ /* 0x000ea20000000800 */
[----:B0-----:R-:W-:-:S03]  /*0460*/  FFMA R9, R12, R9, R11 ;  /* 0x000000090c097223 */ /* 0x001fc6000000000b */
[----:B------:R-:W-:Y:S01]  /*0470*/  LDS R12, [R6+0x680] ;  /* 0x00068000060c7984 */ /* 0x000fe20000000800 */
[----:B------:R-:W-:-:S03]  /*0480*/  FFMA R24, R8, R13, R9 ;  /* 0x0000000d08187223 */ /* 0x000fc60000000009 */
[----:B------:R-:W-:Y:S01]  /*0490*/  LDS R13, [R6+0x600] ;  /* 0x00060000060d7984 */ /* 0x000fe20000000800 */
[----:B-1----:R-:W-:-:S03]  /*04a0*/  FFMA R14, R17, R14, R24 ;  /* 0x0000000e110e7223 */ /* 0x002fc60000000018 */
[----:B------:R-:W0:Y:S01]  /*04b0*/  LDS.128 R8, [R16+0x30] ;  /* 0x0000300010087984 */ /* 0x000e220000000c00 */
[----:B--2---:R-:W-:-:S03]  /*04c0*/  FFMA R15, R25, R15, R14 ;  /* 0x0000000f190f7223 */ /* 0x004fc6000000000e */
        /* <DEDUP_REMOVED lines=19> */
[----:B------:R-:W-:Y:S04]  /*0600*/  LDS R24, [R6+0xc80] ;  /* 0x000c800006187984 */ /* 0x000fe80000000800 */
[----:B------:R-:W-:Y:S01]  /*0610*/  LDS R17, [R6+0xd00] ;  /* 0x000d000006117984 */ /* 0x000fe20000000800 */
[----:B0-----:R-:W-:-:S03]  /*0620*/  FFMA R13, R8, R13, R15 ;  /* 0x0000000d080d7223 */ /* 0x001fc6000000000f */
[----:B------:R-:W0:Y:S01]  /*0630*/  LDS R8, [R6+0xb80] ;  /* 0x000b800006087984 */ /* 0x000e220000000800 */
[----:B------:R-:W-:-:S03]  /*0640*/  FFMA R26, R12, R9, R13 ;  /* 0x000000090c1a7223 */ /* 0x000fc6000000000d */
[----:B------:R-:W-:Y:S01]  /*0650*/  LDS R9, [R6+0xc00] ;  /* 0x000c000006097984 */ /* 0x000fe20000000800 */
[----:B-1----:R-:W-:-:S03]  /*0660*/  FFMA R25, R25, R10, R26 ;  /* 0x0000000a19197223 */ /* 0x002fc6000000001a */
[----:B------:R-:W1:Y:S01]  /*0670*/  LDS.128 R12, [R16+0x60] ;  /* 0x00006000100c7984 */ /* 0x000e620000000c00 */
[----:B0-----:R-:W-:-:S03]  /*0680*/  FFMA R11, R8, R11, R25 ;  /* 0x0000000b080b7223 */ /* 0x001fc60000000019 */
[----:B------:R-:W-:Y:S01]  /*0690*/  LDS R25, [R6+0xf80] ;  /* 0x000f800006197984 */ /* 0x000fe20000000800 */
[----:B-1----:R-:W-:-:S03]  /*06a0*/  FFMA R9, R12, R9, R11 ;  /* 0x000000090c097223 */ /* 0x002fc6000000000b */
[----:B------:R-:W0:Y:S01]  /*06b0*/  LDS R12, [R6+0xd80] ;  /* 0x000d8000060c7984 */ /* 0x000e220000000800 */
[----:B------:R-:W-:-:S03]  /*06c0*/  FFMA R26, R24, R13, R9 ;  /* 0x0000000d181a7223 */ /* 0x000fc60000000009 */
[----:B------:R-:W-:Y:S01]  /*06d0*/  LDS R13, [R6+0xe00] ;  /* 0x000e0000060d7984 */ /* 0x000fe20000000800 */
[----:B------:R-:W-:-:S03]  /*06e0*/  FFMA R17, R17, R14, R26 ;  /* 0x0000000e11117223 */ /* 0x000fc6000000001a */
[----:B------:R-:W1:Y:S04]  /*06f0*/  LDS.128 R8, [R16+0x70] ;  /* 0x0000700010087984 */ /* 0x000e680000000c00 */
[----:B------:R-:W2:Y:S04]  /*0700*/  LDS R24, [R6+0xe80] ;  /* 0x000e800006187984 */ /* 0x000ea80000000800 */
[----:B------:R-:W3:Y:S01]  /*0710*/  LDS R14, [R6+0xf00] ;  /* 0x000f0000060e7984 */ /* 0x000ee20000000800 */
[----:B0-----:R-:W-:-:S04]  /*0720*/  FFMA R15, R12, R15, R17 ;  /* 0x0000000f0c0f7223 */ /* 0x001fc80000000011 */
[----:B-1----:R-:W-:-:S04]  /*0730*/  FFMA R13, R8, R13, R15 ;  /* 0x0000000d080d7223 */ /* 0x002fc8000000000f */
[----:B--2---:R-:W-:-:S04]  /*0740*/  FFMA R9, R24, R9, R13 ;  /* 0x0000000918097223 */ /* 0x004fc8000000000d */
[----:B---3--:R-:W-:-:S04]  /*0750*/  FFMA R10, R14, R10, R9 ;  /* 0x0000000a0e0a7223 */ /* 0x008fc80000000009 */
[----:B------:R-:W-:Y:S01]  /*0760*/  FFMA R11, R25, R11, R10 ;  /* 0x0000000b190b7223 */ /* 0x000fe2000000000a */
[----:B------:R-:W-:Y:S06]  /*0770*/  BAR.SYNC.DEFER_BLOCKING 0x0 ;  /* 0x0000000000007b1d */ /* 0x000fec0000010000 */
[----:B------:R-:W-:Y:S05]  /*0780*/  @P0 BRA `(.L_x_1) ;  /* 0xfffffff800ac0947 */ /* 0x000fea000383ffff */
.L_x_0:
[----:B------:R-:W-:Y:S01]  /*0790*/  STG.E desc[UR8][R22.64], R11 ;  /* 0x0000000b16007986 */ /* 0x000fe2000c101908 */
[----:B------:R-:W-:Y:S05]  /*07a0*/  EXIT ;  /* 0x000000000000794d */ /* 0x000fea0003800000 */
.L_x_2:
[----:B------:R-:W-:-:S00]  /*07b0*/  BRA `(.L_x_2) ;  /* 0xfffffffc00fc7947 */ /* 0x000fc0000383ffff */
[----:B------:R-:W-:-:S00]  /*07c0*/  NOP ;  /* 0x0000000000007918 */ /* 0x000fc00000000000 */
        /* <DEDUP_REMOVED lines=11> */
.L_x_8:


//--------------------- .text._Z15matrixMul_naivePfS_S_ii --------------------------
	.section	.text._Z15matrixMul_naivePfS_S_ii,"ax",@progbits
	.align	128
        .global         _Z15matrixMul_naivePfS_S_ii
        .type           _Z15matrixMul_naivePfS_S_ii,@function
        .size           _Z15matrixMul_naivePfS_S_ii,(.L_x_9 - _Z15matrixMul_naivePfS_S_ii)
        .other          _Z15matrixMul_naivePfS_S_ii,@"STO_CUDA_ENTRY STV_DEFAULT"
_Z15matrixMul_naivePfS_S_ii:
.text._Z15matrixMul_naivePfS_S_ii:
        /* <DEDUP_REMOVED lines=13> */
[C---:B------:R-:W-:Y:S01]  /*00d0*/  ISETP.GE.U32.AND P1, PT, R2.reuse, 0x8, PT ;  /* 0x000000080200780c */ /* 0x040fe20003f26070 */
[----:B------:R-:W0:Y:S01]  /*00e0*/  LDCU.64 UR4, c[0x0][0x358] ;  /* 0x00006b00ff0477ac */ /* 0x000e220008000a00 */
[----:B------:R-:W-:Y:S01]  /*00f0*/  LOP3.LUT R27, R2, 0x7, RZ, 0xc0, !PT ;  /* 0x00000007021b7812 */ /* 0x000fe200078ec0ff */
[----:B------:R-:W-:Y:S02]  /*0100*/  HFMA2 R24, -RZ, RZ, 0, 0 ;  /* 0x00000000ff187431 */ /* 0x000fe400000001ff */
[----:B------:R-:W-:Y:S01]  /*0110*/  IMAD R18, R19, R2, RZ ;  /* 0x0000000213127224 */ /* 0x000fe200078e02ff */
[----:B------:R-:W-:Y:S02]  /*0120*/  MOV R21, RZ ;  /* 0x000000ff00157202 */ /* 0x000fe40000000f00 */
[----:B------:R-:W-:-:S05]  /*0130*/  ISETP.NE.AND P0, PT, R27, RZ, PT ;  /* 0x000000ff1b00720c */ /* 0x000fca0003f05270 */
[----:B------:R-:W-:Y:S08]  /*0140*/  @!P1 BRA `(.L_x_3) ;  /* 0x0000000000c49947 */ /* 0x000ff00003800000 */
[----:B------:R-:W1:Y:S01]  /*0150*/  LDC.64 R4, c[0x0][0x388] ;  /* 0x0000e200ff047b82 */ /* 0x000e620000000a00 */
[----:B------:R-:W-:Y:S02]  /*0160*/  LOP3.LUT R21, R2, 0x7ffffff8, RZ, 0xc0, !PT ;  /* 0x7ffffff802157812 */ /* 0x000fe400078ec0ff */
[----:B------:R-:W-:Y:S02]  /*0170*/  MOV R24, RZ ;  /* 0x000000ff00187202 */ /* 0x000fe40000000f00 */
[----:B------:R-:W-:Y:S02]  /*0180*/  MOV R20, R0 ;  /* 0x0000000000147202 */ /* 0x000fe40000000f00 */
[----:B------:R-:W-:Y:S01]  /*0190*/  IADD3 R22, PT, PT, -R21, RZ, RZ ;  /* 0x000000ff15167210 */ /* 0x000fe20007ffe1ff */
[----:B-1----:R-:W-:-:S03]  /*01a0*/  IMAD.WIDE.U32 R4, R18, 0x4, R4 ;  /* 0x0000000412047825 */ /* 0x002fc600078e0004 */
[----:B------:R-:W-:-:S04]  /*01b0*/  IADD3 R6, P1, PT, R4, 0x10, RZ ;  /* 0x0000001004067810 */ /* 0x000fc80007f3e0ff */
[----:B------:R-:W-:-:S09]  /*01c0*/  IADD3.X R7, PT, PT, RZ, R5, RZ, P1, !PT ;  /* 0x00000005ff077210 */ /* 0x000fd20000ffe4ff */
.L_x_4:
[----:B------:R-:W1:Y:S01]  /*01d0*/  LDC.64 R16, c[0x0][0x390] ;  /* 0x0000e400ff107b82 */ /* 0x000e620000000a00 */
[----:B------:R-:W-:Y:S02]  /*01e0*/  MOV R4, R6 ;  /* 0x0000000600047202 */ /* 0x000fe40000000f00 */
[----:B------:R-:W-:-:S05]  /*01f0*/  MOV R5, R7 ;  /* 0x0000000700057202 */ /* 0x000fca0000000f00 */
[----:B0-----:R-:W2:Y:S04]  /*0200*/  LDG.E R25, desc[UR4][R4.64+-0x10] ;  /* 0xfffff00404197981 */ /* 0x001ea8000c1e1900 */
[----:B------:R-:W3:Y:S04]  /*0210*/  LDG.E R23, desc[UR4][R4.64+-0xc] ;  /* 0xfffff40404177981 */ /* 0x000ee8000c1e1900 */
[----:B------:R-:W4:Y:S04]  /*0220*/  LDG.E R29, desc[UR4][R4.64+-0x8] ;  /* 0xfffff804041d7981 */ /* 0x000f28000c1e1900 */
[----:B------:R-:W5:Y:S01]  /*0230*/  LDG.E R28, desc[UR4][R4.64+-0x4] ;  /* 0xfffffc04041c7981 */ /* 0x000f62000c1e1900 */
[----:B-1----:R-:W-:-:S05]  /*0240*/  IMAD.WIDE R16, R20, 0x4, R16 ;  /* 0x0000000414107825 */ /* 0x002fca00078e0210 */
[----:B------:R0:W2:Y:S01]  /*0250*/  LDG.E R26, desc[UR4][R16.64] ;  /* 0x00000004101a7981 */ /* 0x0000a2000c1e1900 */
[----:B------:R-:W-:-:S04]  /*0260*/  IMAD.WIDE R14, R3, 0x4, R16 ;  /* 0x00000004030e7825 */ /* 0x000fc800078e0210 */
[C---:B------:R-:W-:Y:S02]  /*0270*/  IMAD.WIDE R6, R3.reuse, 0x4, R14 ;  /* 0x0000000403067825 */ /* 0x040fe400078e020e */
[----:B------:R-:W3:Y:S02]  /*0280*/  LDG.E R14, desc[UR4][R14.64] ;  /* 0x000000040e0e7981 */ /* 0x000ee4000c1e1900 */
[C---:B------:R-:W-:Y:S02]  /*0290*/  IMAD.WIDE R10, R3.reuse, 0x4, R6 ;  /* 0x00000004030a7825 */ /* 0x040fe400078e0206 */
[----:B------:R-:W4:Y:S02]  /*02a0*/  LDG.E R6, desc[UR4][R6.64] ;  /* 0x0000000406067981 */ /* 0x000f24000c1e1900 */
[C---:B------:R-:W-:Y:S02]  /*02b0*/  IMAD.WIDE R8, R3.reuse, 0x4, R10 ;  /* 0x0000000403087825 */ /* 0x040fe400078e020a */
[----:B------:R-:W5:Y:S02]  /*02c0*/  LDG.E R10, desc[UR4][R10.64] ;  /* 0x000000040a0a7981 */ /* 0x000f64000c1e1900 */
[----:B------:R-:W-:-:S02]  /*02d0*/  IMAD.WIDE R12, R3, 0x4, R8 ;  /* 0x00000004030c7825 */ /* 0x000fc400078e0208 */
[----:B------:R-:W5:Y:S04]  /*02e0*/  LDG.E R7, desc[UR4][R4.64] ;  /* 0x0000000404077981 */ /* 0x000f68000c1e1900 */
[----:B------:R-:W5:Y:S01]  /*02f0*/  LDG.E R8, desc[UR4][R8.64] ;  /* 0x0000000408087981 */ /* 0x000f62000c1e1900 */
[----:B0-----:R-:W-:-:S03]  /*0300*/  IMAD.WIDE R16, R3, 0x4, R12 ;  /* 0x0000000403107825 */ /* 0x001fc600078e020c */
[----:B------:R-:W5:Y:S04]  /*0310*/  LDG.E R12, desc[UR4][R12.64] ;  /* 0x000000040c0c7981 */ /* 0x000f68000c1e1900 */
[----:B------:R-:W5:Y:S04]  /*0320*/  LDG.E R15, desc[UR4][R16.64] ;  /* 0x00000004100f7981 */ /* 0x000f68000c1e1900 */
[----:B------:R-:W5:Y:S04]  /*0330*/  LDG.E R9, desc[UR4][R4.64+0x4] ;  /* 0x0000040404097981 */ /* 0x000f68000c1e1900 */
[----:B------:R-:W5:Y:S01]  /*0340*/  LDG.E R11, desc[UR4][R4.64+0xc] ;  /* 0x00000c04040b7981 */ /* 0x000f62000c1e1900 */
[----:B--2---:R-:W-:Y:S01]  /*0350*/  FFMA R26, R25, R26, R24 ;  /* 0x0000001a191a7223 */ /* 0x004fe20000000018 */
[----:B------:R-:W-:-:S02]  /*0360*/  IMAD.WIDE R24, R3, 0x4, R16 ;  /* 0x0000000403187825 */ /* 0x000fc400078e0210 */
[----:B------:R-:W2:Y:S04]  /*0370*/  LDG.E R16, desc[UR4][R4.64+0x8] ;  /* 0x0000080404107981 */ /* 0x000ea8000c1e1900 */
[----:B------:R-:W2:Y:S01]  /*0380*/  LDG.E R24, desc[UR4][R24.64] ;  /* 0x0000000418187981 */ /* 0x000ea2000c1e1900 */
[----:B---3--:R-:W-:Y:S01]  /*0390*/  FFMA R14, R23, R14, R26 ;  /* 0x0000000e170e7223 */ /* 0x008fe2000000001a */
[----:B------:R-:W-:-:S03]  /*03a0*/  IADD3 R22, PT, PT, R22, 0x8, RZ ;  /* 0x0000000816167810 */ /* 0x000fc60007ffe0ff */
[----:B----4-:R-:W-:Y:S01]  /*03b0*/  FFMA R29, R29, R6, R14 ;  /* 0x000000061d1d7223 */ /* 0x010fe2000000000e */
[----:B------:R-:W-:-:S03]  /*03c0*/  ISETP.NE.AND P1, PT, R22, RZ, PT ;  /* 0x000000ff1600720c */ /* 0x000fc60003f25270 */
[----:B-----5:R-:W-:Y:S01]  /*03d0*/  FFMA R10, R28, R10, R29 ;  /* 0x0000000a1c0a7223 */ /* 0x020fe2000000001d */
[----:B------:R-:W-:-:S03]  /*03e0*/  IADD3 R6, P2, PT, R4, 0x20, RZ ;  /* 0x0000002004067810 */ /* 0x000fc60007f5e0ff */
[----:B------:R-:W-:Y:S01]  /*03f0*/  FFMA R8, R7, R8, R10 ;  /* 0x0000000807087223 */ /* 0x000fe2000000000a */
[----:B------:R-:W-:Y:S02]  /*0400*/  IADD3.X R7, PT, PT, RZ, R5, RZ, P2, !PT ;  /* 0x00000005ff077210 */ /* 0x000fe400017fe4ff */
[----:B------:R-:W-:Y:S01]  /*0410*/  LEA R20, R3, R20, 0x3 ;  /* 0x0000001403147211 */ /* 0x000fe200078e18ff */
[----:B------:R-:W-:-:S04]  /*0420*/  FFMA R9, R9, R12, R8 ;  /* 0x0000000c09097223 */ /* 0x000fc80000000008 */
[----:B--2---:R-:W-:-:S04]  /*0430*/  FFMA R16, R16, R15, R9 ;  /* 0x0000000f10107223 */ /* 0x004fc80000000009 */
[----:B------:R-:W-:Y:S01]  /*0440*/  FFMA R24, R11, R24, R16 ;  /* 0x000000180b187223 */ /* 0x000fe20000000010 */
[----:B------:R-:W-:Y:S06]  /*0450*/  @P1 BRA `(.L_x_4) ;  /* 0xfffffffc005c1947 */ /* 0x000fec000383ffff */
.L_x_3:
[----:B------:R-:W-:Y:S05]  /*0460*/  @!P0 BRA `(.L_x_5) ;  /* 0x0000000000fc8947 */ /* 0x000fea0003800000 */
[----:B------:R-:W-:Y:S02]  /*0470*/  ISETP.GE.U32.AND P1, PT, R27, 0x4, PT ;  /* 0x000000041b00780c */ /* 0x000fe40003f26070 */
[----:B------:R-:W-:-:S04]  /*0480*/  LOP3.LUT R16, R2, 0x3, RZ, 0xc0, !PT ;  /* 0x0000000302107812 */ /* 0x000fc800078ec0ff */
[----:B------:R-:W-:-:S07]  /*0490*/  ISETP.NE.AND P0, PT, R16, RZ, PT ;  /* 0x000000ff1000720c */ /* 0x000fce0003f05270 */
[----:B------:R-:W-:Y:S06]  /*04a0*/  @!P1 BRA `(.L_x_6) ;  /* 0x00000000006c9947 */ /* 0x000fec0003800000 */
[----:B------:R-:W1:Y:S01]  /*04b0*/  LDC.64 R10, c[0x0][0x390] ;  /* 0x0000e400ff0a7b82 */ /* 0x000e620000000a00 */
[----:B------:R-:W2:Y:S01]  /*04c0*/  LDCU.64 UR6, c[0x0][0x388] ;  /* 0x00007100ff0677ac */ /* 0x000ea20008000a00 */
[----:B------:R-:W-:Y:S01]  /*04d0*/  IMAD R7, R21, R3, R0 ;  /* 0x0000000315077224 */ /* 0x000fe200078e0200 */
[CC--:B------:R-:W-:Y:S02]  /*04e0*/  IADD3 R5, PT, PT, R18.reuse, R21.reuse, RZ ;  /* 0x0000001512057210 */ /* 0x0c0fe40007ffe0ff */
[----:B------:R-:W-:-:S03]  /*04f0*/  IADD3 R6, P1, PT, R18, R21, RZ ;  /* 0x0000001512067210 */ /* 0x000fc60007f3e0ff */
[----:B------:R-:W3:Y:S01]  /*0500*/  LDC.64 R14, c[0x0][0x388] ;  /* 0x0000e200ff0e7b82 */ /* 0x000ee20000000a00 */
[----:B-1----:R-:W-:-:S04]  /*0510*/  IMAD.WIDE R10, R7, 0x4, R10 ;  /* 0x00000004070a7825 */ /* 0x002fc800078e020a */
[----:B------:R-:W-:Y:S02]  /*0520*/  IMAD.WIDE R12, R3, 0x4, R10 ;  /* 0x00000004030c7825 */ /* 0x000fe400078e020a */
[----:B0-----:R-:W4:Y:S02]  /*0530*/  LDG.E R10, desc[UR4][R10.64] ;  /* 0x000000040a0a7981 */ /* 0x001f24000c1e1900 */
[----:B---3--:R-:W-:Y:S01]  /*0540*/  IMAD.WIDE.U32 R14, R5, 0x4, R14 ;  /* 0x00000004050e7825 */ /* 0x008fe200078e000e */
[----:B------:R-:W-:Y:S02]  /*0550*/  IADD3.X R5, PT, PT, RZ, RZ, RZ, P1, !PT ;  /* 0x000000ffff057210 */ /* 0x000fe40000ffe4ff */
[----:B--2---:R-:W-:-:S03]  /*0560*/  LEA R4, P1, R6, UR6, 0x2 ;  /* 0x0000000606047c11 */ /* 0x004fc6000f8210ff */
[----:B------:R-:W4:Y:S01]  /*0570*/  LDG.E R15, desc[UR4][R14.64] ;  /* 0x000000040e0f7981 */ /* 0x000f22000c1e1900 */
[----:B------:R-:W-:Y:S01]  /*0580*/  LEA.HI.X R5, R6, UR7, R5, 0x2, P1 ;  /* 0x0000000706057c11 */ /* 0x000fe200088f1405 */
[C---:B------:R-:W-:Y:S02]  /*0590*/  IMAD.WIDE R6, R3.reuse, 0x4, R12 ;  /* 0x0000000403067825 */ /* 0x040fe400078e020c */
[----:B------:R-:W2:Y:S04]  /*05a0*/  LDG.E R12, desc[UR4][R12.64] ;  /* 0x000000040c0c7981 */ /* 0x000ea8000c1e1900 */
[----:B------:R-:W2:Y:S01]  /*05b0*/  LDG.E R17, desc[UR4][R4.64+0x4] ;  /* 0x0000040404117981 */ /* 0x000ea2000c1e1900 */
[----:B------:R-:W-:-:S03]  /*05c0*/  IMAD.WIDE R8, R3, 0x4, R6 ;  /* 0x0000000403087825 */ /* 0x000fc600078e0206 */
[----:B------:R-:W3:Y:S04]  /*05d0*/  LDG.E R22, desc[UR4][R6.64] ;  /* 0x0000000406167981 */ /* 0x000ee8000c1e1900 */
[----:B------:R-:W3:Y:S04]  /*05e0*/  LDG.E R20, desc[UR4][R4.64+0x8] ;  /* 0x0000080404147981 */ /* 0x000ee8000c1e1900 */
[----:B------:R-:W5:Y:S04]  /*05f0*/  LDG.E R26, desc[UR4][R4.64+0xc] ;  /* 0x00000c04041a7981 */ /* 0x000f68000c1e1900 */
[----:B------:R-:W5:Y:S01]  /*0600*/  LDG.E R8, desc[UR4][R8.64] ;  /* 0x0000000408087981 */ /* 0x000f62000c1e1900 */
[----:B------:R-:W-:Y:S01]  /*0610*/  IADD3 R21, PT, PT, R21, 0x4, RZ ;  /* 0x0000000415157810 */ /* 0x000fe20007ffe0ff */
[----:B----4-:R-:W-:-:S04]  /*0620*/  FFMA R24, R15, R10, R24 ;  /* 0x0000000a0f187223 */ /* 0x010fc80000000018 */
[----:B--2---:R-:W-:-:S04]  /*0630*/  FFMA R17, R17, R12, R24 ;  /* 0x0000000c11117223 */ /* 0x004fc80000000018 */
[----:B---3--:R-:W-:-:S04]  /*0640*/  FFMA R17, R20, R22, R17 ;  /* 0x0000001614117223 */ /* 0x008fc80000000011 */
[----:B-----5:R-:W-:-:S07]  /*0650*/  FFMA R24, R26, R8, R17 ;  /* 0x000000081a187223 */ /* 0x020fce0000000011 */
.L_x_6:
[----:B------:R-:W-:Y:S05]  /*0660*/  @!P0 BRA `(.L_x_5) ;  /* 0x00000000007c8947 */ /* 0x000fea0003800000 */
[----:B------:R-:W-:Y:S02]  /*0670*/  ISETP.NE.AND P1, PT, R16, 0x1, PT ;  /* 0x000000011000780c */ /* 0x000fe40003f25270 */
[----:B------:R-:W-:-:S04]  /*0680*/  LOP3.LUT R2, R2, 0x1, RZ, 0xc0, !PT ;  /* 0x0000000102027812 */ /* 0x000fc800078ec0ff */
[----:B------:R-:W-:-:S07]  /*0690*/  ISETP.NE.U32.AND P0, PT, R2, 0x1, PT ;  /* 0x000000010200780c */ /* 0x000fce0003f05070 */
[----:B------:R-:W1:Y:S01]  /*06a0*/  @P1 LDC.64 R12, c[0x0][0x388] ;  /* 0x0000e200ff0c1b82 */ /* 0x000e620000000a00 */
[CC--:B------:R-:W-:Y:S02]  /*06b0*/  @P1 IADD3 R15, PT, PT, R18.reuse, R21.reuse, RZ ;  /* 0x00000015120f1210 */ /* 0x0c0fe40007ffe0ff */
[----:B------:R-:W-:-:S04]  /*06c0*/  @P1 IADD3 R2, P2, PT, R18, R21, RZ ;  /* 0x0000001512021210 */ /* 0x000fc80007f5e0ff */
[----:B------:R-:W-:Y:S01]  /*06d0*/  @P1 IADD3.X R14, PT, PT, RZ, RZ, RZ, P2, !PT ;  /* 0x000000ffff0e1210 */ /* 0x000fe200017fe4ff */
[----:B------:R-:W2:Y:S08]  /*06e0*/  @P1 LDC.64 R10, c[0x0][0x390] ;  /* 0x0000e400ff0a1b82 */ /* 0x000eb00000000a00 */
[----:B------:R-:W3:Y:S08]  /*06f0*/  @P1 LDC.64 R8, c[0x0][0x388] ;  /* 0x0000e200ff081b82 */ /* 0x000ef00000000a00 */
[----:B------:R-:W4:Y:S01]  /*0700*/  @!P0 LDC.64 R6, c[0x0][0x388] ;  /* 0x0000e200ff068b82 */ /* 0x000f220000000a00 */
[----:B-1----:R-:W-:-:S04]  /*0710*/  @P1 IMAD.WIDE.U32 R12, R15, 0x4, R12 ;  /* 0x000000040f0c1825 */ /* 0x002fc800078e000c */
[C---:B------:R-:W-:Y:S01]  /*0720*/  @P1 IMAD R15, R21.reuse, R3, R0 ;  /* 0x00000003150f1224 */ /* 0x040fe200078e0200 */
[----:B------:R-:W-:Y:S01]  /*0730*/  @P1 IADD3 R21, PT, PT, R21, 0x2, RZ ;  /* 0x0000000215151810 */ /* 0x000fe20007ffe0ff */
[----:B0-----:R-:W5:Y:S01]  /*0740*/  @P1 LDG.E R13, desc[UR4][R12.64] ;  /* 0x000000040c0d1981 */ /* 0x001f62000c1e1900 */
[----:B------:R-:W0:Y:S01]  /*0750*/  @!P0 LDC.64 R4, c[0x0][0x390] ;  /* 0x0000e400ff048b82 */ /* 0x000e220000000a00 */
[----:B--2---:R-:W-:Y:S01]  /*0760*/  @P1 IMAD.WIDE R10, R15, 0x4, R10 ;  /* 0x000000040f0a1825 */ /* 0x004fe200078e020a */
[----:B------:R-:W-:Y:S02]  /*0770*/  @!P0 IADD3 R17, PT, PT, R18, R21, RZ ;  /* 0x0000001512118210 */ /* 0x000fe40007ffe0ff */
[----:B---3--:R-:W-:Y:S01]  /*0780*/  @P1 LEA R8, P2, R2, R8, 0x2 ;  /* 0x0000000802081211 */ /* 0x008fe200078410ff */
[----:B------:R-:W-:-:S03]  /*0790*/  @!P0 IMAD R21, R21, R3, R0 ;  /* 0x0000000315158224 */ /* 0x000fc600078e0200 */
[----:B------:R-:W-:Y:S01]  /*07a0*/  @P1 LEA.HI.X R9, R2, R9, R14, 0x2, P2 ;  /* 0x0000000902091211 */ /* 0x000fe200010f140e */
[----:B------:R-:W-:Y:S01]  /*07b0*/  @P1 IMAD.WIDE R14, R3, 0x4, R10 ;  /* 0x00000004030e1825 */ /* 0x000fe200078e020a */
[----:B------:R-:W5:Y:S03]  /*07c0*/  @P1 LDG.E R2, desc[UR4][R10.64] ;  /* 0x000000040a021981 */ /* 0x000f66000c1e1900 */
[----:B----4-:R-:W-:Y:S01]  /*07d0*/  @!P0 IMAD.WIDE.U32 R6, R17, 0x4, R6 ;  /* 0x0000000411068825 */ /* 0x010fe200078e0006 */
[----:B------:R-:W2:Y:S04]  /*07e0*/  @P1 LDG.E R9, desc[UR4][R8.64+0x4] ;  /* 0x0000040408091981 */ /* 0x000ea8000c1e1900 */
[----:B------:R-:W2:Y:S01]  /*07f0*/  @P1 LDG.E R14, desc[UR4][R14.64] ;  /* 0x000000040e0e1981 */ /* 0x000ea2000c1e1900 */
[----:B0-----:R-:W-:-:S03]  /*0800*/  @!P0 IMAD.WIDE R4, R21, 0x4, R4 ;  /* 0x0000000415048825 */ /* 0x001fc600078e0204 */
[----:B------:R-:W3:Y:S04]  /*0810*/  @!P0 LDG.E R7, desc[UR4][R6.64] ;  /* 0x0000000406078981 */ /* 0x000ee8000c1e1900 */
[----:B------:R-:W3:Y:S01]  /*0820*/  @!P0 LDG.E R4, desc[UR4][R4.64] ;  /* 0x0000000404048981 */ /* 0x000ee2000c1e1900 */
[----:B-----5:R-:W-:-:S04]  /*0830*/  @P1 FFMA R2, R13, R2, R24 ;  /* 0x000000020d021223 */ /* 0x020fc80000000018 */
[----:B--2---:R-:W-:-:S04]  /*0840*/  @P1 FFMA R24, R9, R14, R2 ;  /* 0x0000000e09181223 */ /* 0x004fc80000000002 */
[----:B---3--:R-:W-:-:S07]  /*0850*/  @!P0 FFMA R24, R7, R4, R24 ;  /* 0x0000000407188223 */ /* 0x008fce0000000018 */
.L_x_5:
[----:B------:R-:W1:Y:S01]  /*0860*/  LDC.64 R4, c[0x0][0x380] ;  /* 0x0000e000ff047b82 */ /* 0x000e620000000a00 */
[----:B------:R-:W-:-:S04]  /*0870*/  IMAD R3, R19, R3, R0 ;  /* 0x0000000313037224 */ /* 0x000fc800078e0200 */
[----:B-1----:R-:W-:-:S05]  /*0880*/  IMAD.WIDE R2, R3, 0x4, R4 ;  /* 0x0000000403027825 */ /* 0x002fca00078e0204 */
[----:B0-----:R-:W-:Y:S01]  /*0890*/  STG.E desc[UR4][R2.64], R24 ;  /* 0x0000001802007986 */ /* 0x001fe2000c101904 */
[----:B------:R-:W-:Y:S05]  /*08a0*/  EXIT ;  /* 0x000000000000794d */ /* 0x000fea0003800000 */
.L_x_7:
        /* <DEDUP_REMOVED lines=13> */
.L_x_9:


//--------------------- .nv.shared._Z15matrixMul_shmemPfS_S_ii --------------------------
	.section	.nv.shared._Z15matrixMul_shmemPfS_S_ii,"aw",@nobits
	.sectionflags	@""
	.align	4
.nv.shared._Z15matrixMul_shmemPfS_S_ii:
	.zero		9216


//--------------------- .nv.shared.reserved.0     --------------------------
	.section	.nv.shared.reserved.0,"aw",@nobits
	.weak		__nv_reservedSMEM_offset_0_alias
	.size		__nv_reservedSMEM_offset_0_alias, 0, 64
	.other		__nv_reservedSMEM_offset_0_alias,@"STO_CUDA_RESERVED_SHARED STV_DEFAULT"
__nv_reservedSMEM_offset_0_alias:
	.zero		0
	.zero		64


//--------------------- .nv.constant0._Z15matrixMul_shmemPfS_S_ii --------------------------
	.section	.nv.constant0._Z15matrixMul_shmemPfS_S_ii,"a",@progbits
	.sectionflags	@""
	.align	4
.nv.constant0._Z15matrixMul_shmemPfS_S_ii:
	.zero		928


//--------------------- .nv.constant0._Z15matrixMul_naivePfS_S_ii --------------------------
	.section	.nv.constant0._Z15matrixMul_naivePfS_S_ii,"a",@progbits
	.sectionflags	@""
	.align	4
.nv.constant0._Z15matrixMul_naivePfS_S_ii:
	.zero		928


//--------------------- SYMBOLS --------------------------

	.type		.nv.reservedSmem.offset0,@object
	.size		.nv.reservedSmem.offset0,0x4
	.type		.nv.reservedSmem.cap,@object
	.size		.nv.reservedSmem.cap,0x4
